//
// Generated by NVIDIA NVVM Compiler
//
// Compiler Build ID: CL-36424714
// Cuda compilation tools, release 13.0, V13.0.88
// Based on NVVM 20.0.0
//

.version 9.0
.target sm_100
.address_size 64

	// .globl	_Z8gpu_HeatPfS_i

.visible .entry _Z8gpu_HeatPfS_i(
	.param .u64 .ptr .align 1 _Z8gpu_HeatPfS_i_param_0,
	.param .u64 .ptr .align 1 _Z8gpu_HeatPfS_i_param_1,
	.param .u32 _Z8gpu_HeatPfS_i_param_2
)
{
	.reg .pred 	%p<8>;
	.reg .b32 	%r<20>;
	.reg .b32 	%f<9>;
	.reg .b64 	%rd<16>;

	ld.param.u64 	%rd1, [_Z8gpu_HeatPfS_i_param_0];
	ld.param.u64 	%rd2, [_Z8gpu_HeatPfS_i_param_1];
	ld.param.u32 	%r4, [_Z8gpu_HeatPfS_i_param_2];
	mov.u32 	%r5, %ctaid.y;
	mov.u32 	%r6, %ntid.y;
	mov.u32 	%r7, %tid.y;
	mad.lo.s32 	%r8, %r5, %r6, %r7;
	mov.u32 	%r9, %ctaid.x;
	mov.u32 	%r10, %ntid.x;
	mov.u32 	%r11, %tid.x;
	mad.lo.s32 	%r12, %r9, %r10, %r11;
	setp.eq.s32 	%p1, %r8, 0;
	add.s32 	%r13, %r4, -1;
	setp.ge.s32 	%p2, %r8, %r13;
	or.pred  	%p3, %p1, %p2;
	setp.lt.s32 	%p4, %r12, 1;
	or.pred  	%p5, %p4, %p3;
	setp.ge.s32 	%p6, %r12, %r13;
	or.pred  	%p7, %p5, %p6;
	@%p7 bra 	$L__BB0_2;
	cvta.to.global.u64 	%rd3, %rd2;
	cvta.to.global.u64 	%rd4, %rd1;
	mul.lo.s32 	%r14, %r4, %r8;
	cvt.s64.s32 	%rd5, %r14;
	cvt.u64.u32 	%rd6, %r12;
	add.s64 	%rd7, %rd6, %rd5;
	shl.b64 	%rd8, %rd7, 2;
	add.s64 	%rd9, %rd3, %rd8;
	ld.global.f32 	%f1, [%rd9+-4];
	ld.global.f32 	%f2, [%rd9+4];
	add.f32 	%f3, %f1, %f2;
	sub.s32 	%r15, %r14, %r4;
	add.s32 	%r16, %r15, %r12;
	mul.wide.s32 	%rd10, %r16, 4;
	add.s64 	%rd11, %rd3, %rd10;
	ld.global.f32 	%f4, [%rd11];
	add.f32 	%f5, %f3, %f4;
	shl.b32 	%r17, %r4, 1;
	add.s32 	%r18, %r16, %r17;
	mul.wide.s32 	%rd12, %r18, 4;
	add.s64 	%rd13, %rd3, %rd12;
	ld.global.f32 	%f6, [%rd13];
	add.f32 	%f7, %f5, %f6;
	mul.f32 	%f8, %f7, 0f3E800000;
	add.s32 	%r19, %r14, %r12;
	mul.wide.s32 	%rd14, %r19, 4;
	add.s64 	%rd15, %rd4, %rd14;
	st.global.f32 	[%rd15], %f8;
$L__BB0_2:
	ret;

}


// ===== COMPILED SASS (sm_100) =====

	.target	sm_100

	.elftype	@"ET_EXEC"


//--------------------- .note.nv.tkinfo           --------------------------
	.section	.note.nv.tkinfo,"",@"SHT_NOTE"
	.sectionflags	@"SHF_NOTE_NV_TKINFO"
	.tkinfo
        /*0018*/ 	.word	0x00000002
        /*0030*/ 	.string	""
        /*0030*/ 	.string	"ptxas"
        /*0030*/ 	.string	"Cuda compilation tools, release 13.0, V13.0.88"
        /*0030*/ 	.string	"Build cuda_13.0.r13.0/compiler.36424714_0"
        /*0030*/ 	.string	"-arch sm_100 -m 64 "



//--------------------- .note.nv.cuinfo           --------------------------
	.section	.note.nv.cuinfo,"",@"SHT_NOTE"
	.sectionflags	@"SHF_NOTE_NV_CUINFO"
        /*0018*/ 	.short	0x0002
        /*001a*/ 	.short	0x0064
        /*001c*/ 	.short	0x0082
	.zero		2


//--------------------- .nv.info                  --------------------------
	.section	.nv.info,"",@"SHT_CUDA_INFO"
	.align	4


	//----- nvinfo : EIATTR_REGCOUNT
	.align		4
        /*0000*/ 	.byte	0x04, 0x2f
        /*0002*/ 	.short	(.L_1 - .L_0)
	.align		4
.L_0:
        /*0004*/ 	.word	index@(_Z8gpu_HeatPfS_i)
        /*0008*/ 	.word	0x00000010


	//----- nvinfo : EIATTR_FRAME_SIZE
	.align		4
.L_1:
        /*000c*/ 	.byte	0x04, 0x11
        /*000e*/ 	.short	(.L_3 - .L_2)
	.align		4
.L_2:
        /*0010*/ 	.word	index@(_Z8gpu_HeatPfS_i)
        /*0014*/ 	.word	0x00000000


	//----- nvinfo : EIATTR_MIN_STACK_SIZE
	.align		4
.L_3:
        /*0018*/ 	.byte	0x04, 0x12
        /*001a*/ 	.short	(.L_5 - .L_4)
	.align		4
.L_4:
        /*001c*/ 	.word	index@(_Z8gpu_HeatPfS_i)
        /*0020*/ 	.word	0x00000000
.L_5:


//--------------------- .nv.compat                --------------------------
	.section	.nv.compat,"",@"SHT_CUDA_COMPAT_INFO"
	.align	4
        /*0000*/ 	.byte	0x02, 0x09, 0x00, 0x00, 0x02, 0x02, 0x01, 0x00, 0x02, 0x05, 0x05, 0x00, 0x03, 0x07, 0x01, 0x01
        /*0010*/ 	.byte	0x02, 0x03, 0x00, 0x00, 0x02, 0x06, 0x01, 0x00, 0x04, 0x0b, 0x08, 0x00, 0x09, 0x00, 0x00, 0x00
        /*0020*/ 	.byte	0x00, 0x00, 0x00, 0x00


//--------------------- .nv.info._Z8gpu_HeatPfS_i --------------------------
	.section	.nv.info._Z8gpu_HeatPfS_i,"",@"SHT_CUDA_INFO"
	.sectionflags	@""
	.align	4


	//----- nvinfo : EIATTR_CUDA_API_VERSION
	.align		4
        /*0000*/ 	.byte	0x04, 0x37
        /*0002*/ 	.short	(.L_7 - .L_6)
.L_6:
        /*0004*/ 	.word	0x00000082


	//----- nvinfo : EIATTR_KPARAM_INFO
	.align		4
.L_7:
        /*0008*/ 	.byte	0x04, 0x17
        /*000a*/ 	.short	(.L_9 - .L_8)
.L_8:
        /*000c*/ 	.word	0x00000000
        /*0010*/ 	.short	0x0002
        /*0012*/ 	.short	0x0010
        /*0014*/ 	.byte	0x00, 0xf0, 0x11, 0x00


	//----- nvinfo : EIATTR_KPARAM_INFO
	.align		4
.L_9:
        /*0018*/ 	.byte	0x04, 0x17
        /*001a*/ 	.short	(.L_11 - .L_10)
.L_10:
        /*001c*/ 	.word	0x00000000
        /*0020*/ 	.short	0x0001
        /*0022*/ 	.short	0x0008
        /*0024*/ 	.byte	0x00, 0xf5, 0x21, 0x00


	//----- nvinfo : EIATTR_KPARAM_INFO
	.align		4
.L_11:
        /*0028*/ 	.byte	0x04, 0x17
        /*002a*/ 	.short	(.L_13 - .L_12)
.L_12:
        /*002c*/ 	.word	0x00000000
        /*0030*/ 	.short	0x0000
        /*0032*/ 	.short	0x0000
        /*0034*/ 	.byte	0x00, 0xf5, 0x21, 0x00


	//----- nvinfo : EIATTR_SPARSE_MMA_MASK
	.align		4
.L_13:
        /*0038*/ 	.byte	0x03, 0x50
        /*003a*/ 	.short	0x0000


	//----- nvinfo : EIATTR_MAXREG_COUNT
	.align		4
        /*003c*/ 	.byte	0x03, 0x1b
        /*003e*/ 	.short	0x00ff


	//----- nvinfo : EIATTR_MERCURY_ISA_VERSION
	.align		4
        /*0040*/ 	.byte	0x03, 0x5f
        /*0042*/ 	.short	0x0101


	//----- nvinfo : EIATTR_VRC_CTA_INIT_COUNT
	.align		4
        /*0044*/ 	.byte	0x02, 0x4a
	.zero		1
	.zero		1


	//----- nvinfo : EIATTR_EXIT_INSTR_OFFSETS
	.align		4
        /*0048*/ 	.byte	0x04, 0x1c
        /*004a*/ 	.short	(.L_15 - .L_14)


	//   ....[0]....
.L_14:
        /*004c*/ 	.word	0x000000f0


	//   ....[1]....
        /*0050*/ 	.word	0x00000280


	//----- nvinfo : EIATTR_CBANK_PARAM_SIZE
	.align		4
.L_15:
        /*0054*/ 	.byte	0x03, 0x19
        /*0056*/ 	.short	0x0014


	//----- nvinfo : EIATTR_PARAM_CBANK
	.align		4
        /*0058*/ 	.byte	0x04, 0x0a
        /*005a*/ 	.short	(.L_17 - .L_16)
	.align		4
.L_16:
        /*005c*/ 	.word	index@(.nv.constant0._Z8gpu_HeatPfS_i)
        /*0060*/ 	.short	0x0380
        /*0062*/ 	.short	0x0014


	//----- nvinfo : EIATTR_SW_WAR
	.align		4
.L_17:
        /*0064*/ 	.byte	0x04, 0x36
        /*0066*/ 	.short	(.L_19 - .L_18)
.L_18:
        /*0068*/ 	.word	0x00000008
.L_19:


//--------------------- .nv.callgraph             --------------------------
	.section	.nv.callgraph,"",@"SHT_CUDA_CALLGRAPH"
	.align	4
	.sectionentsize	8
	.align		4
        /*0000*/ 	.word	0x00000000
	.align		4
        /*0004*/ 	.word	0xffffffff
	.align		4
        /*0008*/ 	.word	0x00000000
	.align		4
        /*000c*/ 	.word	0xfffffffe
	.align		4
        /*0010*/ 	.word	0x00000000
	.align		4
        /*0014*/ 	.word	0xfffffffd
	.align		4
        /*0018*/ 	.word	0x00000000
	.align		4
        /*001c*/ 	.word	0xfffffffc


//--------------------- .text._Z8gpu_HeatPfS_i    --------------------------
	.section	.text._Z8gpu_HeatPfS_i,"ax",@progbits
	.align	128
        .global         _Z8gpu_HeatPfS_i
        .type           _Z8gpu_HeatPfS_i,@function
        .size           _Z8gpu_HeatPfS_i,(.L_x_1 - _Z8gpu_HeatPfS_i)
        .other          _Z8gpu_HeatPfS_i,@"STO_CUDA_ENTRY STV_DEFAULT"
_Z8gpu_HeatPfS_i:
.text._Z8gpu_HeatPfS_i:
[----:B------:R-:W-:Y:S01]  /*0000*/  LDC R1, c[0x0][0x37c] ;  /* 0x0000df00ff017b82 */ /* 0x000fe20000000800 */
[----:B------:R-:W0:Y:S07]  /*0010*/  S2R R3, SR_TID.Y ;  /* 0x0000000000037919 */ /* 0x000e2e0000002200 */
[----:B------:R-:W0:Y:S01]  /*0020*/  S2UR UR4, SR_CTAID.Y ;  /* 0x00000000000479c3 */ /* 0x000e220000002600 */
[----:B------:R-:W1:Y:S07]  /*0030*/  S2R R5, SR_TID.X ;  /* 0x0000000000057919 */ /* 0x000e6e0000002100 */
[----:B------:R-:W0:Y:S08]  /*0040*/  LDC R0, c[0x0][0x364] ;  /* 0x0000d900ff007b82 */ /* 0x000e300000000800 */
[----:B------:R-:W2:Y:S08]  /*0050*/  LDC R9, c[0x0][0x390] ;  /* 0x0000e400ff097b82 */ /* 0x000eb00000000800 */
[----:B------:R-:W1:Y:S08]  /*0060*/  S2UR UR5, SR_CTAID.X ;  /* 0x00000000000579c3 */ /* 0x000e700000002500 */
[----:B------:R-:W1:Y:S01]  /*0070*/  LDC R10, c[0x0][0x360] ;  /* 0x0000d800ff0a7b82 */ /* 0x000e620000000800 */
[----:B0-----:R-:W-:Y:S01]  /*0080*/  IMAD R0, R0, UR4, R3 ;  /* 0x0000000400007c24 */ /* 0x001fe2000f8e0203 */
[----:B--2---:R-:W-:-:S04]  /*0090*/  IADD3 R3, PT, PT, R9, -0x1, RZ ;  /* 0xffffffff09037810 */ /* 0x004fc80007ffe0ff */
[----:B------:R-:W-:-:S04]  /*00a0*/  ISETP.GE.AND P0, PT, R0, R3, PT ;  /* 0x000000030000720c */ /* 0x000fc80003f06270 */
[----:B------:R-:W-:Y:S01]  /*00b0*/  ISETP.EQ.OR P0, PT, R0, RZ, P0 ;  /* 0x000000ff0000720c */ /* 0x000fe20000702670 */
[----:B-1----:R-:W-:-:S05]  /*00c0*/  IMAD R10, R10, UR5, R5 ;  /* 0x000000050a0a7c24 */ /* 0x002fca000f8e0205 */
[----:B------:R-:W-:-:S04]  /*00d0*/  ISETP.LT.OR P0, PT, R10, 0x1, P0 ;  /* 0x000000010a00780c */ /* 0x000fc80000701670 */
[----:B------:R-:W-:-:S13]  /*00e0*/  ISETP.GE.OR P0, PT, R10, R3, P0 ;  /* 0x000000030a00720c */ /* 0x000fda0000706670 */
[----:B------:R-:W-:Y:S05]  /*00f0*/  @P0 EXIT ;  /* 0x000000000000094d */ /* 0x000fea0003800000 */
[----:B------:R-:W0:Y:S01]  /*0100*/  LDCU.64 UR6, c[0x0][0x388] ;  /* 0x00007100ff0677ac */ /* 0x000e220008000a00 */
[----:B------:R-:W1:Y:S01]  /*0110*/  LDC.64 R6, c[0x0][0x388] ;  /* 0x0000e200ff067b82 */ /* 0x000e620000000a00 */
[----:B------:R-:W-:Y:S01]  /*0120*/  IMAD R11, R0, R9, RZ ;  /* 0x00000009000b7224 */ /* 0x000fe200078e02ff */
[----:B------:R-:W2:Y:S04]  /*0130*/  LDCU.64 UR4, c[0x0][0x358] ;  /* 0x00006b00ff0477ac */ /* 0x000ea80008000a00 */
[C---:B------:R-:W-:Y:S02]  /*0140*/  IADD3 R0, P0, PT, R10.reuse, R11, RZ ;  /* 0x0000000b0a007210 */ /* 0x040fe40007f1e0ff */
[----:B------:R-:W-:Y:S02]  /*0150*/  IADD3 R5, PT, PT, R10, -R9, R11 ;  /* 0x800000090a057210 */ /* 0x000fe40007ffe00b */
[----:B------:R-:W-:-:S02]  /*0160*/  LEA.HI.X.SX32 R3, R11, RZ, 0x1, P0 ;  /* 0x000000ff0b037211 */ /* 0x000fc400000f0eff */
[----:B------:R-:W-:Y:S02]  /*0170*/  LEA R9, R9, R5, 0x1 ;  /* 0x0000000509097211 */ /* 0x000fe400078e08ff */
[----:B0-----:R-:W-:-:S04]  /*0180*/  LEA R2, P0, R0, UR6, 0x2 ;  /* 0x0000000600027c11 */ /* 0x001fc8000f8010ff */
[----:B------:R-:W-:Y:S01]  /*0190*/  LEA.HI.X R3, R0, UR7, R3, 0x2, P0 ;  /* 0x0000000700037c11 */ /* 0x000fe200080f1403 */
[----:B-1----:R-:W-:-:S04]  /*01a0*/  IMAD.WIDE R4, R5, 0x4, R6 ;  /* 0x0000000405047825 */ /* 0x002fc800078e0206 */
[----:B--2---:R-:W2:Y:S01]  /*01b0*/  LDG.E R0, desc[UR4][R2.64+-0x4] ;  /* 0xfffffc0402007981 */ /* 0x004ea2000c1e1900 */
[----:B------:R-:W-:-:S03]  /*01c0*/  IMAD.WIDE R6, R9, 0x4, R6 ;  /* 0x0000000409067825 */ /* 0x000fc600078e0206 */
[----:B------:R-:W2:Y:S01]  /*01d0*/  LDG.E R13, desc[UR4][R2.64+0x4] ;  /* 0x00000404020d7981 */ /* 0x000ea2000c1e1900 */
[----:B------:R-:W0:Y:S03]  /*01e0*/  LDC.64 R8, c[0x0][0x380] ;  /* 0x0000e000ff087b82 */ /* 0x000e260000000a00 */
[----:B------:R-:W3:Y:S04]  /*01f0*/  LDG.E R5, desc[UR4][R4.64] ;  /* 0x0000000404057981 */ /* 0x000ee8000c1e1900 */
[----:B------:R-:W4:Y:S01]  /*0200*/  LDG.E R7, desc[UR4][R6.64] ;  /* 0x0000000406077981 */ /* 0x000f22000c1e1900 */
[----:B------:R-:W-:-:S05]  /*0210*/  IADD3 R11, PT, PT, R10, R11, RZ ;  /* 0x0000000b0a0b7210 */ /* 0x000fca0007ffe0ff */
[----:B0-----:R-:W-:-:S04]  /*0220*/  IMAD.WIDE R8, R11, 0x4, R8 ;  /* 0x000000040b087825 */ /* 0x001fc800078e0208 */
[----:B--2---:R-:W-:-:S04]  /*0230*/  FADD R0, R0, R13 ;  /* 0x0000000d00007221 */ /* 0x004fc80000000000 */
[----:B---3--:R-:W-:-:S04]  /*0240*/  FADD R0, R0, R5 ;  /* 0x0000000500007221 */ /* 0x008fc80000000000 */
[----:B----4-:R-:W-:-:S04]  /*0250*/  FADD R0, R0, R7 ;  /* 0x0000000700007221 */ /* 0x010fc80000000000 */
[----:B------:R-:W-:-:S05]  /*0260*/  FMUL R11, R0, 0.25 ;  /* 0x3e800000000b7820 */ /* 0x000fca0000400000 */
[----:B------:R-:W-:Y:S01]  /*0270*/  STG.E desc[UR4][R8.64], R11 ;  /* 0x0000000b08007986 */ /* 0x000fe2000c101904 */
[----:B------:R-:W-:Y:S05]  /*0280*/  EXIT ;  /* 0x000000000000794d */ /* 0x000fea0003800000 */
.L_x_0:
[----:B------:R-:W-:-:S00]  /*0290*/  BRA `(.L_x_0) ;  /* 0xfffffffc00fc7947 */ /* 0x000fc0000383ffff */
[----:B------:R-:W-:-:S00]  /*02a0*/  NOP ;  /* 0x0000000000007918 */ /* 0x000fc00000000000 */
        /* <DEDUP_REMOVED lines=13> */
.L_x_1:


//--------------------- .nv.shared.reserved.0     --------------------------
	.section	.nv.shared.reserved.0,"aw",@nobits
	.weak		__nv_reservedSMEM_offset_0_alias
	.size		__nv_reservedSMEM_offset_0_alias, 0, 64
	.other		__nv_reservedSMEM_offset_0_alias,@"STO_CUDA_RESERVED_SHARED STV_DEFAULT"
__nv_reservedSMEM_offset_0_alias:
	.zero		0
	.zero		64


//--------------------- .nv.constant0._Z8gpu_HeatPfS_i --------------------------
	.section	.nv.constant0._Z8gpu_HeatPfS_i,"a",@progbits
	.sectionflags	@""
	.align	4
.nv.constant0._Z8gpu_HeatPfS_i:
	.zero		916


//--------------------- SYMBOLS --------------------------

	.type		.nv.reservedSmem.offset0,@object
	.size		.nv.reservedSmem.offset0,0x4
